//
// Generated by NVIDIA NVVM Compiler
//
// Compiler Build ID: CL-36424714
// Cuda compilation tools, release 13.0, V13.0.88
// Based on NVVM 20.0.0
//

.version 9.0
.target sm_100
.address_size 64

	// .globl	_Z9sum_arrayPiS_S_i

.visible .entry _Z9sum_arrayPiS_S_i(
	.param .u64 .ptr .align 1 _Z9sum_arrayPiS_S_i_param_0,
	.param .u64 .ptr .align 1 _Z9sum_arrayPiS_S_i_param_1,
	.param .u64 .ptr .align 1 _Z9sum_arrayPiS_S_i_param_2,
	.param .u32 _Z9sum_arrayPiS_S_i_param_3
)
{
	.reg .pred 	%p<2>;
	.reg .b32 	%r<9>;
	.reg .b64 	%rd<11>;

	ld.param.u64 	%rd1, [_Z9sum_arrayPiS_S_i_param_0];
	ld.param.u64 	%rd2, [_Z9sum_arrayPiS_S_i_param_1];
	ld.param.u64 	%rd3, [_Z9sum_arrayPiS_S_i_param_2];
	ld.param.u32 	%r2, [_Z9sum_arrayPiS_S_i_param_3];
	mov.u32 	%r3, %tid.x;
	mov.u32 	%r4, %ntid.x;
	mov.u32 	%r5, %ctaid.x;
	mad.lo.s32 	%r1, %r4, %r5, %r3;
	setp.ge.s32 	%p1, %r1, %r2;
	@%p1 bra 	$L__BB0_2;
	cvta.to.global.u64 	%rd4, %rd1;
	cvta.to.global.u64 	%rd5, %rd2;
	cvta.to.global.u64 	%rd6, %rd3;
	mul.wide.s32 	%rd7, %r1, 4;
	add.s64 	%rd8, %rd4, %rd7;
	ld.global.u32 	%r6, [%rd8];
	add.s64 	%rd9, %rd5, %rd7;
	ld.global.u32 	%r7, [%rd9];
	add.s32 	%r8, %r7, %r6;
	add.s64 	%rd10, %rd6, %rd7;
	st.global.u32 	[%rd10], %r8;
$L__BB0_2:
	ret;

}


// ===== COMPILED SASS (sm_100) =====

	.target	sm_100

	.elftype	@"ET_EXEC"


//--------------------- .note.nv.tkinfo           --------------------------
	.section	.note.nv.tkinfo,"",@"SHT_NOTE"
	.sectionflags	@"SHF_NOTE_NV_TKINFO"
	.tkinfo
        /*0018*/ 	.word	0x00000002
        /*0030*/ 	.string	""
        /*0030*/ 	.string	"ptxas"
        /*0030*/ 	.string	"Cuda compilation tools, release 13.0, V13.0.88"
        /*0030*/ 	.string	"Build cuda_13.0.r13.0/compiler.36424714_0"
        /*0030*/ 	.string	"-arch sm_100 -m 64 "



//--------------------- .note.nv.cuinfo           --------------------------
	.section	.note.nv.cuinfo,"",@"SHT_NOTE"
	.sectionflags	@"SHF_NOTE_NV_CUINFO"
        /*0018*/ 	.short	0x0002
        /*001a*/ 	.short	0x0064
        /*001c*/ 	.short	0x0082
	.zero		2


//--------------------- .nv.info                  --------------------------
	.section	.nv.info,"",@"SHT_CUDA_INFO"
	.align	4


	//----- nvinfo : EIATTR_REGCOUNT
	.align		4
        /*0000*/ 	.byte	0x04, 0x2f
        /*0002*/ 	.short	(.L_1 - .L_0)
	.align		4
.L_0:
        /*0004*/ 	.word	index@(_Z9sum_arrayPiS_S_i)
        /*0008*/ 	.word	0x0000000c


	//----- nvinfo : EIATTR_FRAME_SIZE
	.align		4
.L_1:
        /*000c*/ 	.byte	0x04, 0x11
        /*000e*/ 	.short	(.L_3 - .L_2)
	.align		4
.L_2:
        /*0010*/ 	.word	index@(_Z9sum_arrayPiS_S_i)
        /*0014*/ 	.word	0x00000000


	//----- nvinfo : EIATTR_MIN_STACK_SIZE
	.align		4
.L_3:
        /*0018*/ 	.byte	0x04, 0x12
        /*001a*/ 	.short	(.L_5 - .L_4)
	.align		4
.L_4:
        /*001c*/ 	.word	index@(_Z9sum_arrayPiS_S_i)
        /*0020*/ 	.word	0x00000000
.L_5:


//--------------------- .nv.compat                --------------------------
	.section	.nv.compat,"",@"SHT_CUDA_COMPAT_INFO"
	.align	4
        /*0000*/ 	.byte	0x02, 0x09, 0x00, 0x00, 0x02, 0x02, 0x01, 0x00, 0x02, 0x05, 0x05, 0x00, 0x03, 0x07, 0x01, 0x01
        /*0010*/ 	.byte	0x02, 0x03, 0x00, 0x00, 0x02, 0x06, 0x01, 0x00, 0x04, 0x0b, 0x08, 0x00, 0x09, 0x00, 0x00, 0x00
        /*0020*/ 	.byte	0x00, 0x00, 0x00, 0x00


//--------------------- .nv.info._Z9sum_arrayPiS_S_i --------------------------
	.section	.nv.info._Z9sum_arrayPiS_S_i,"",@"SHT_CUDA_INFO"
	.sectionflags	@""
	.align	4


	//----- nvinfo : EIATTR_CUDA_API_VERSION
	.align		4
        /*0000*/ 	.byte	0x04, 0x37
        /*0002*/ 	.short	(.L_7 - .L_6)
.L_6:
        /*0004*/ 	.word	0x00000082


	//----- nvinfo : EIATTR_KPARAM_INFO
	.align		4
.L_7:
        /*0008*/ 	.byte	0x04, 0x17
        /*000a*/ 	.short	(.L_9 - .L_8)
.L_8:
        /*000c*/ 	.word	0x00000000
        /*0010*/ 	.short	0x0003
        /*0012*/ 	.short	0x0018
        /*0014*/ 	.byte	0x00, 0xf0, 0x11, 0x00


	//----- nvinfo : EIATTR_KPARAM_INFO
	.align		4
.L_9:
        /*0018*/ 	.byte	0x04, 0x17
        /*001a*/ 	.short	(.L_11 - .L_10)
.L_10:
        /*001c*/ 	.word	0x00000000
        /*0020*/ 	.short	0x0002
        /*0022*/ 	.short	0x0010
        /*0024*/ 	.byte	0x00, 0xf5, 0x21, 0x00


	//----- nvinfo : EIATTR_KPARAM_INFO
	.align		4
.L_11:
        /*0028*/ 	.byte	0x04, 0x17
        /*002a*/ 	.short	(.L_13 - .L_12)
.L_12:
        /*002c*/ 	.word	0x00000000
        /*0030*/ 	.short	0x0001
        /*0032*/ 	.short	0x0008
        /*0034*/ 	.byte	0x00, 0xf5, 0x21, 0x00


	//----- nvinfo : EIATTR_KPARAM_INFO
	.align		4
.L_13:
        /*0038*/ 	.byte	0x04, 0x17
        /*003a*/ 	.short	(.L_15 - .L_14)
.L_14:
        /*003c*/ 	.word	0x00000000
        /*0040*/ 	.short	0x0000
        /*0042*/ 	.short	0x0000
        /*0044*/ 	.byte	0x00, 0xf5, 0x21, 0x00


	//----- nvinfo : EIATTR_SPARSE_MMA_MASK
	.align		4
.L_15:
        /*0048*/ 	.byte	0x03, 0x50
        /*004a*/ 	.short	0x0000


	//----- nvinfo : EIATTR_MAXREG_COUNT
	.align		4
        /*004c*/ 	.byte	0x03, 0x1b
        /*004e*/ 	.short	0x00ff


	//----- nvinfo : EIATTR_MERCURY_ISA_VERSION
	.align		4
        /*0050*/ 	.byte	0x03, 0x5f
        /*0052*/ 	.short	0x0101


	//----- nvinfo : EIATTR_VRC_CTA_INIT_COUNT
	.align		4
        /*0054*/ 	.byte	0x02, 0x4a
	.zero		1
	.zero		1


	//----- nvinfo : EIATTR_EXIT_INSTR_OFFSETS
	.align		4
        /*0058*/ 	.byte	0x04, 0x1c
        /*005a*/ 	.short	(.L_17 - .L_16)


	//   ....[0]....
.L_16:
        /*005c*/ 	.word	0x00000070


	//   ....[1]....
        /*0060*/ 	.word	0x00000130


	//----- nvinfo : EIATTR_CBANK_PARAM_SIZE
	.align		4
.L_17:
        /*0064*/ 	.byte	0x03, 0x19
        /*0066*/ 	.short	0x001c


	//----- nvinfo : EIATTR_PARAM_CBANK
	.align		4
        /*0068*/ 	.byte	0x04, 0x0a
        /*006a*/ 	.short	(.L_19 - .L_18)
	.align		4
.L_18:
        /*006c*/ 	.word	index@(.nv.constant0._Z9sum_arrayPiS_S_i)
        /*0070*/ 	.short	0x0380
        /*0072*/ 	.short	0x001c


	//----- nvinfo : EIATTR_SW_WAR
	.align		4
.L_19:
        /*0074*/ 	.byte	0x04, 0x36
        /*0076*/ 	.short	(.L_21 - .L_20)
.L_20:
        /*0078*/ 	.word	0x00000008
.L_21:


//--------------------- .nv.callgraph             --------------------------
	.section	.nv.callgraph,"",@"SHT_CUDA_CALLGRAPH"
	.align	4
	.sectionentsize	8
	.align		4
        /*0000*/ 	.word	0x00000000
	.align		4
        /*0004*/ 	.word	0xffffffff
	.align		4
        /*0008*/ 	.word	0x00000000
	.align		4
        /*000c*/ 	.word	0xfffffffe
	.align		4
        /*0010*/ 	.word	0x00000000
	.align		4
        /*0014*/ 	.word	0xfffffffd
	.align		4
        /*0018*/ 	.word	0x00000000
	.align		4
        /*001c*/ 	.word	0xfffffffc


//--------------------- .text._Z9sum_arrayPiS_S_i --------------------------
	.section	.text._Z9sum_arrayPiS_S_i,"ax",@progbits
	.align	128
        .global         _Z9sum_arrayPiS_S_i
        .type           _Z9sum_arrayPiS_S_i,@function
        .size           _Z9sum_arrayPiS_S_i,(.L_x_1 - _Z9sum_arrayPiS_S_i)
        .other          _Z9sum_arrayPiS_S_i,@"STO_CUDA_ENTRY STV_DEFAULT"
_Z9sum_arrayPiS_S_i:
.text._Z9sum_arrayPiS_S_i:
[----:B------:R-:W-:Y:S01]  /*0000*/  LDC R1, c[0x0][0x37c] ;  /* 0x0000df00ff017b82 */ /* 0x000fe20000000800 */
[----:B------:R-:W0:Y:S01]  /*0010*/  S2R R9, SR_TID.X ;  /* 0x0000000000097919 */ /* 0x000e220000002100 */
[----:B------:R-:W0:Y:S01]  /*0020*/  LDCU UR4, c[0x0][0x360] ;  /* 0x00006c00ff0477ac */ /* 0x000e220008000800 */
[----:B------:R-:W0:Y:S01]  /*0030*/  S2R R0, SR_CTAID.X ;  /* 0x0000000000007919 */ /* 0x000e220000002500 */
[----:B------:R-:W1:Y:S01]  /*0040*/  LDCU UR5, c[0x0][0x398] ;  /* 0x00007300ff0577ac */ /* 0x000e620008000800 */
[----:B0-----:R-:W-:-:S05]  /*0050*/  IMAD R9, R0, UR4, R9 ;  /* 0x0000000400097c24 */ /* 0x001fca000f8e0209 */
[----:B-1----:R-:W-:-:S13]  /*0060*/  ISETP.GE.AND P0, PT, R9, UR5, PT ;  /* 0x0000000509007c0c */ /* 0x002fda000bf06270 */
[----:B------:R-:W-:Y:S05]  /*0070*/  @P0 EXIT ;  /* 0x000000000000094d */ /* 0x000fea0003800000 */
[----:B------:R-:W0:Y:S01]  /*0080*/  LDC.64 R2, c[0x0][0x380] ;  /* 0x0000e000ff027b82 */ /* 0x000e220000000a00 */
[----:B------:R-:W1:Y:S07]  /*0090*/  LDCU.64 UR4, c[0x0][0x358] ;  /* 0x00006b00ff0477ac */ /* 0x000e6e0008000a00 */
[----:B------:R-:W2:Y:S08]  /*00a0*/  LDC.64 R4, c[0x0][0x388] ;  /* 0x0000e200ff047b82 */ /* 0x000eb00000000a00 */
[----:B------:R-:W3:Y:S01]  /*00b0*/  LDC.64 R6, c[0x0][0x390] ;  /* 0x0000e400ff067b82 */ /* 0x000ee20000000a00 */
[----:B0-----:R-:W-:-:S06]  /*00c0*/  IMAD.WIDE R2, R9, 0x4, R2 ;  /* 0x0000000409027825 */ /* 0x001fcc00078e0202 */
[----:B-1----:R-:W4:Y:S01]  /*00d0*/  LDG.E R2, desc[UR4][R2.64] ;  /* 0x0000000402027981 */ /* 0x002f22000c1e1900 */
[----:B--2---:R-:W-:-:S06]  /*00e0*/  IMAD.WIDE R4, R9, 0x4, R4 ;  /* 0x0000000409047825 */ /* 0x004fcc00078e0204 */
[----:B------:R-:W4:Y:S01]  /*00f0*/  LDG.E R5, desc[UR4][R4.64] ;  /* 0x0000000404057981 */ /* 0x000f22000c1e1900 */
[----:B---3--:R-:W-:Y:S01]  /*0100*/  IMAD.WIDE R6, R9, 0x4, R6 ;  /* 0x0000000409067825 */ /* 0x008fe200078e0206 */
[----:B----4-:R-:W-:-:S05]  /*0110*/  IADD3 R9, PT, PT, R2, R5, RZ ;  /* 0x0000000502097210 */ /* 0x010fca0007ffe0ff */
[----:B------:R-:W-:Y:S01]  /*0120*/  STG.E desc[UR4][R6.64], R9 ;  /* 0x0000000906007986 */ /* 0x000fe2000c101904 */
[----:B------:R-:W-:Y:S05]  /*0130*/  EXIT ;  /* 0x000000000000794d */ /* 0x000fea0003800000 */
.L_x_0:
[----:B------:R-:W-:-:S00]  /*0140*/  BRA `(.L_x_0) ;  /* 0xfffffffc00fc7947 */ /* 0x000fc0000383ffff */
[----:B------:R-:W-:-:S00]  /*0150*/  NOP ;  /* 0x0000000000007918 */ /* 0x000fc00000000000 */
        /* <DEDUP_REMOVED lines=10> */
.L_x_1:


//--------------------- .nv.shared.reserved.0     --------------------------
	.section	.nv.shared.reserved.0,"aw",@nobits
	.weak		__nv_reservedSMEM_offset_0_alias
	.size		__nv_reservedSMEM_offset_0_alias, 0, 64
	.other		__nv_reservedSMEM_offset_0_alias,@"STO_CUDA_RESERVED_SHARED STV_DEFAULT"
__nv_reservedSMEM_offset_0_alias:
	.zero		0
	.zero		64


//--------------------- .nv.constant0._Z9sum_arrayPiS_S_i --------------------------
	.section	.nv.constant0._Z9sum_arrayPiS_S_i,"a",@progbits
	.sectionflags	@""
	.align	4
.nv.constant0._Z9sum_arrayPiS_S_i:
	.zero		924


//--------------------- SYMBOLS --------------------------

	.type		.nv.reservedSmem.offset0,@object
	.size		.nv.reservedSmem.offset0,0x4
